	.headerflags	@"EF_CUDA_TEXMODE_UNIFIED EF_CUDA_64BIT_ADDRESS EF_CUDA_ACCELERATORS EF_CUDA_SM90 EF_CUDA_VIRTUAL_SM(EF_CUDA_SM90)"
	.elftype	@"ET_EXEC"


//--------------------- .nv.info                  --------------------------
	.section	.nv.info,"",@"SHT_CUDA_INFO"
	.align	4


	//----- nvinfo : EIATTR_REGCOUNT
	.align		4
        /*0000*/ 	.byte	0x04, 0x2f
        /*0002*/ 	.short	(.L_3 - .L_2)
	.align		4
.L_2:
        /*0004*/ 	.word	index@(triton_poi_fused__native_batch_norm_legit_no_training_add_relu_6)
        /*0008*/ 	.word	0x00000013


	//----- nvinfo : EIATTR_MIN_STACK_SIZE
	.align		4
.L_3:
        /*000c*/ 	.byte	0x04, 0x12
        /*000e*/ 	.short	(.L_5 - .L_4)
	.align		4
.L_4:
        /*0010*/ 	.word	index@(triton_poi_fused__native_batch_norm_legit_no_training_add_relu_6)
        /*0014*/ 	.word	0x00000000


	//----- nvinfo : EIATTR_FRAME_SIZE
	.align		4
.L_5:
        /*0018*/ 	.byte	0x04, 0x11
        /*001a*/ 	.short	(.L_7 - .L_6)
	.align		4
.L_6:
        /*001c*/ 	.word	index@(triton_poi_fused__native_batch_norm_legit_no_training_add_relu_6)
        /*0020*/ 	.word	0x00000000


	//----- nvinfo : EIATTR_MIN_STACK_SIZE
	.align		4
.L_7:
        /*0024*/ 	.byte	0x04, 0x12
        /*0026*/ 	.short	(.L_9 - .L_8)
	.align		4
.L_8:
        /*0028*/ 	.word	index@(triton_poi_fused__native_batch_norm_legit_no_training_add_relu_6)
        /*002c*/ 	.word	0x00000000
.L_9:


//--------------------- .nv.info.triton_poi_fused__native_batch_norm_legit_no_training_add_relu_6 --------------------------
	.section	.nv.info.triton_poi_fused__native_batch_norm_legit_no_training_add_relu_6,"",@"SHT_CUDA_INFO"
	.sectionflags	@""
	.align	4


	//----- nvinfo : EIATTR_CUDA_API_VERSION
	.align		4
        /*0000*/ 	.byte	0x04, 0x37
        /*0002*/ 	.short	(.L_11 - .L_10)
.L_10:
        /*0004*/ 	.word	0x0000007c


	//----- nvinfo : EIATTR_KPARAM_INFO
	.align		4
.L_11:
        /*0008*/ 	.byte	0x04, 0x17
        /*000a*/ 	.short	(.L_13 - .L_12)
.L_12:
        /*000c*/ 	.word	0x00000000
        /*0010*/ 	.short	0x0007
        /*0012*/ 	.short	0x0038
        /*0014*/ 	.byte	0x00, 0xf0, 0x11, 0x00


	//----- nvinfo : EIATTR_KPARAM_INFO
	.align		4
.L_13:
        /*0018*/ 	.byte	0x04, 0x17
        /*001a*/ 	.short	(.L_15 - .L_14)
.L_14:
        /*001c*/ 	.word	0x00000000
        /*0020*/ 	.short	0x0006
        /*0022*/ 	.short	0x0030
        /*0024*/ 	.byte	0x00, 0xf4, 0x21, 0x00


	//----- nvinfo : EIATTR_KPARAM_INFO
	.align		4
.L_15:
        /*0028*/ 	.byte	0x04, 0x17
        /*002a*/ 	.short	(.L_17 - .L_16)
.L_16:
        /*002c*/ 	.word	0x00000000
        /*0030*/ 	.short	0x0005
        /*0032*/ 	.short	0x0028
        /*0034*/ 	.byte	0x00, 0xf4, 0x21, 0x00


	//----- nvinfo : EIATTR_KPARAM_INFO
	.align		4
.L_17:
        /*0038*/ 	.byte	0x04, 0x17
        /*003a*/ 	.short	(.L_19 - .L_18)
.L_18:
        /*003c*/ 	.word	0x00000000
        /*0040*/ 	.short	0x0004
        /*0042*/ 	.short	0x0020
        /*0044*/ 	.byte	0x00, 0xf4, 0x21, 0x00


	//----- nvinfo : EIATTR_KPARAM_INFO
	.align		4
.L_19:
        /*0048*/ 	.byte	0x04, 0x17
        /*004a*/ 	.short	(.L_21 - .L_20)
.L_20:
        /*004c*/ 	.word	0x00000000
        /*0050*/ 	.short	0x0003
        /*0052*/ 	.short	0x0018
        /*0054*/ 	.byte	0x00, 0xf4, 0x21, 0x00


	//----- nvinfo : EIATTR_KPARAM_INFO
	.align		4
.L_21:
        /*0058*/ 	.byte	0x04, 0x17
        /*005a*/ 	.short	(.L_23 - .L_22)
.L_22:
        /*005c*/ 	.word	0x00000000
        /*0060*/ 	.short	0x0002
        /*0062*/ 	.short	0x0010
        /*0064*/ 	.byte	0x00, 0xf4, 0x21, 0x00


	//----- nvinfo : EIATTR_KPARAM_INFO
	.align		4
.L_23:
        /*0068*/ 	.byte	0x04, 0x17
        /*006a*/ 	.short	(.L_25 - .L_24)
.L_24:
        /*006c*/ 	.word	0x00000000
        /*0070*/ 	.short	0x0001
        /*0072*/ 	.short	0x0008
        /*0074*/ 	.byte	0x00, 0xf4, 0x21, 0x00


	//----- nvinfo : EIATTR_KPARAM_INFO
	.align		4
.L_25:
        /*0078*/ 	.byte	0x04, 0x17
        /*007a*/ 	.short	(.L_27 - .L_26)
.L_26:
        /*007c*/ 	.word	0x00000000
        /*0080*/ 	.short	0x0000
        /*0082*/ 	.short	0x0000
        /*0084*/ 	.byte	0x00, 0xf4, 0x21, 0x00


	//----- nvinfo : EIATTR_SPARSE_MMA_MASK
	.align		4
.L_27:
        /*0088*/ 	.byte	0x03, 0x50
        /*008a*/ 	.short	0x0000


	//----- nvinfo : EIATTR_MAXREG_COUNT
	.align		4
        /*008c*/ 	.byte	0x03, 0x1b
        /*008e*/ 	.short	0x00ff


	//----- nvinfo : EIATTR_EXIT_INSTR_OFFSETS
	.align		4
        /*0090*/ 	.byte	0x04, 0x1c
        /*0092*/ 	.short	(.L_29 - .L_28)


	//   ....[0]....
.L_28:
        /*0094*/ 	.word	0x00000330


	//----- nvinfo : EIATTR_REQNTID
	.align		4
.L_29:
        /*0098*/ 	.byte	0x04, 0x10
        /*009a*/ 	.short	(.L_31 - .L_30)
.L_30:
        /*009c*/ 	.word	0x00000080
        /*00a0*/ 	.word	0x00000001
        /*00a4*/ 	.word	0x00000001


	//----- nvinfo : EIATTR_CBANK_PARAM_SIZE
	.align		4
.L_31:
        /*00a8*/ 	.byte	0x03, 0x19
        /*00aa*/ 	.short	0x003c


	//----- nvinfo : EIATTR_PARAM_CBANK
	.align		4
        /*00ac*/ 	.byte	0x04, 0x0a
        /*00ae*/ 	.short	(.L_33 - .L_32)
	.align		4
.L_32:
        /*00b0*/ 	.word	index@(.nv.constant0.triton_poi_fused__native_batch_norm_legit_no_training_add_relu_6)
        /*00b4*/ 	.short	0x0210
        /*00b6*/ 	.short	0x003c


	//----- nvinfo : EIATTR_SW_WAR
	.align		4
.L_33:
        /*00b8*/ 	.byte	0x04, 0x36
        /*00ba*/ 	.short	(.L_35 - .L_34)
.L_34:
        /*00bc*/ 	.word	0x00000008
.L_35:


//--------------------- .nv.callgraph             --------------------------
	.section	.nv.callgraph,"",@"SHT_CUDA_CALLGRAPH"
	.align	4
	.sectionentsize	8
	.align		4
        /*0000*/ 	.word	0x00000000
	.align		4
        /*0004*/ 	.word	0xffffffff
	.align		4
        /*0008*/ 	.word	0x00000000
	.align		4
        /*000c*/ 	.word	0xfffffffe
	.align		4
        /*0010*/ 	.word	0x00000000
	.align		4
        /*0014*/ 	.word	0xfffffffd
	.align		4
        /*0018*/ 	.word	0x00000000
	.align		4
        /*001c*/ 	.word	0xfffffffc


//--------------------- .nv.constant4             --------------------------
	.section	.nv.constant4,"a",@progbits
	.align	8
	.align		8
.nv.constant4:
        /*0000*/ 	.dword	_$_str
	.align		8
        /*0008*/ 	.dword	_$_str_$_2


//--------------------- .text.triton_poi_fused__native_batch_norm_legit_no_training_add_relu_6 --------------------------
	.section	.text.triton_poi_fused__native_batch_norm_legit_no_training_add_relu_6,"ax",@progbits
	.align	128
        .global         triton_poi_fused__native_batch_norm_legit_no_training_add_relu_6
        .type           triton_poi_fused__native_batch_norm_legit_no_training_add_relu_6,@function
        .size           triton_poi_fused__native_batch_norm_legit_no_training_add_relu_6,(.L_x_1 - triton_poi_fused__native_batch_norm_legit_no_training_add_relu_6)
        .other          triton_poi_fused__native_batch_norm_legit_no_training_add_relu_6,@"STO_CUDA_ENTRY STV_DEFAULT"
triton_poi_fused__native_batch_norm_legit_no_training_add_relu_6:
.text.triton_poi_fused__native_batch_norm_legit_no_training_add_relu_6:
[----:B------:R-:W-:Y:S01]  /*0000*/  LDC R1, c[0x0][0x28] ;  /* 0x00000a00ff017b82 */ /* 0x000fe20000000800 */
[----:B------:R-:W1:Y:S07]  /*0010*/  S2R R0, SR_TID.X ;  /* 0x0000000000007919 */ /* 0x000e6e0000002100 */
[----:B------:R-:W2:Y:S01]  /*0020*/  LDC.64 R8, c[0x0][0x220] ;  /* 0x00008800ff087b82 */ /* 0x000ea20000000a00 */
[----:B------:R-:W-:Y:S01]  /*0030*/  ULDC.64 UR4, c[0x0][0x208] ;  /* 0x0000820000047ab9 */ /* 0x000fe20000000a00 */
[----:B------:R-:W3:Y:S06]  /*0040*/  S2R R3, SR_CTAID.X ;  /* 0x0000000000037919 */ /* 0x000eec0000002500 */
[----:B------:R-:W4:Y:S08]  /*0050*/  LDC.64 R6, c[0x0][0x218] ;  /* 0x00008600ff067b82 */ /* 0x000f300000000a00 */
[----:B------:R-:W5:Y:S08]  /*0060*/  LDC.64 R4, c[0x0][0x210] ;  /* 0x00008400ff047b82 */ /* 0x000f700000000a00 */
[----:B------:R-:W5:Y:S01]  /*0070*/  LDC.64 R10, c[0x0][0x228] ;  /* 0x00008a00ff0a7b82 */ /* 0x000f620000000a00 */
[----:B-1----:R-:W-:-:S07]  /*0080*/  LOP3.LUT R0, R0, 0x7f, RZ, 0xc0, !PT ;  /* 0x0000007f00007812 */ /* 0x002fce00078ec0ff */
[----:B------:R-:W1:Y:S01]  /*0090*/  LDC.64 R12, c[0x0][0x230] ;  /* 0x00008c00ff0c7b82 */ /* 0x000e620000000a00 */
[----:B---3--:R-:W-:Y:S02]  /*00a0*/  SHF.R.S32.HI R2, RZ, 0x18, R3 ;  /* 0x00000018ff027819 */ /* 0x008fe40000011403 */
[----:B------:R-:W-:Y:S02]  /*00b0*/  LEA R0, R3, R0, 0x7 ;  /* 0x0000000003007211 */ /* 0x000fe400078e38ff */
[----:B------:R-:W-:-:S04]  /*00c0*/  SGXT R3, R2, 0x1 ;  /* 0x000000010203781a */ /* 0x000fc80000000200 */
[----:B------:R-:W-:-:S04]  /*00d0*/  LEA.HI R3, R3, R0, RZ, 0x6 ;  /* 0x0000000003037211 */ /* 0x000fc800078f30ff */
[----:B------:R-:W-:-:S04]  /*00e0*/  SHF.R.S32.HI R3, RZ, 0x6, R3 ;  /* 0x00000006ff037819 */ /* 0x000fc80000011403 */
[----:B------:R-:W-:-:S04]  /*00f0*/  LEA.HI R2, R3, R3, RZ, 0x7 ;  /* 0x0000000303027211 */ /* 0x000fc800078f38ff */
[----:B------:R-:W-:-:S04]  /*0100*/  LOP3.LUT R2, R2, 0xffffff80, RZ, 0xc0, !PT ;  /* 0xffffff8002027812 */ /* 0x000fc800078ec0ff */
[----:B------:R-:W-:Y:S02]  /*0110*/  IADD3 R15, R3, -R2, RZ ;  /* 0x80000002030f7210 */ /* 0x000fe40007ffe0ff */
[----:B------:R-:W3:Y:S03]  /*0120*/  LDC.64 R2, c[0x0][0x238] ;  /* 0x00008e00ff027b82 */ /* 0x000ee60000000a00 */
[----:B--2---:R-:W-:-:S05]  /*0130*/  IMAD.WIDE R8, R15, 0x4, R8 ;  /* 0x000000040f087825 */ /* 0x004fca00078e0208 */
[----:B------:R1:W2:Y:S01]  /*0140*/  LDG.E.EL R16, desc[UR4][R8.64] ;  /* 0x0000000408107981 */ /* 0x0002a2000c2e1900 */
[----:B----4-:R-:W-:-:S04]  /*0150*/  IMAD.WIDE R6, R15, 0x4, R6 ;  /* 0x000000040f067825 */ /* 0x010fc800078e0206 */
[C---:B-----5:R-:W-:Y:S02]  /*0160*/  IMAD.WIDE R4, R0.reuse, 0x4, R4 ;  /* 0x0000000400047825 */ /* 0x060fe400078e0204 */
[----:B------:R-:W4:Y:S02]  /*0170*/  LDG.E.EL R7, desc[UR4][R6.64] ;  /* 0x0000000406077981 */ /* 0x000f24000c2e1900 */
[C---:B0-----:R-:W-:Y:S02]  /*0180*/  IMAD.WIDE R10, R15.reuse, 0x4, R10 ;  /* 0x000000040f0a7825 */ /* 0x041fe400078e020a */
[----:B------:R0:W4:Y:S02]  /*0190*/  LDG.E R14, desc[UR4][R4.64] ;  /* 0x00000004040e7981 */ /* 0x000124000c1e1900 */
[----:B-1----:R-:W-:Y:S02]  /*01a0*/  IMAD.WIDE R8, R15, 0x4, R12 ;  /* 0x000000040f087825 */ /* 0x002fe400078e020c */
[----:B------:R1:W5:Y:S02]  /*01b0*/  LDG.E.EL R10, desc[UR4][R10.64] ;  /* 0x000000040a0a7981 */ /* 0x000364000c2e1900 */
[----:B---3--:R-:W-:-:S02]  /*01c0*/  IMAD.WIDE R2, R0, 0x4, R2 ;  /* 0x0000000400027825 */ /* 0x008fc400078e0202 */
[----:B------:R-:W5:Y:S01]  /*01d0*/  LDG.E.EL R9, desc[UR4][R8.64] ;  /* 0x0000000408097981 */ /* 0x000f62000c2e1900 */
[----:B0-----:R-:W0:Y:S03]  /*01e0*/  LDC.64 R4, c[0x0][0x240] ;  /* 0x00009000ff047b82 */ /* 0x001e260000000a00 */
[----:B------:R-:W3:Y:S01]  /*01f0*/  LDG.E R2, desc[UR4][R2.64] ;  /* 0x0000000402027981 */ /* 0x000ee2000c1e1900 */
[----:B-1----:R-:W-:Y:S01]  /*0200*/  HFMA2.MMA R11, -RZ, RZ, 1.625, 0 ;  /* 0x3e800000ff0b7435 */ /* 0x002fe200000001ff */
[----:B--2---:R-:W-:-:S04]  /*0210*/  FADD R16, R16, 9.9999997473787516356e-06 ;  /* 0x3727c5ac10107421 */ /* 0x004fc80000000000 */
[----:B------:R-:W1:Y:S02]  /*0220*/  MUFU.SQRT R12, R16 ;  /* 0x00000010000c7308 */ /* 0x000e640000002000 */
[C---:B-1----:R-:W-:Y:S02]  /*0230*/  FSETP.GT.AND P0, PT, R12.reuse, 8.50705917302346158658e+37, PT ;  /* 0x7e8000000c00780b */ /* 0x042fe40003f04000 */
[----:B------:R-:W-:-:S11]  /*0240*/  FSETP.GEU.AND P1, PT, R12, 1.175494350822287508e-38, PT ;  /* 0x008000000c00780b */ /* 0x000fd60003f2e000 */
[----:B------:R-:W-:-:S04]  /*0250*/  @P0 FMUL R12, R12, 0.25 ;  /* 0x3e8000000c0c0820 */ /* 0x000fc80000400000 */
[----:B------:R-:W-:-:S06]  /*0260*/  @!P1 FMUL R12, R12, 16777216 ;  /* 0x4b8000000c0c9820 */ /* 0x000fcc0000400000 */
[----:B------:R-:W1:Y:S01]  /*0270*/  MUFU.RCP R12, R12 ;  /* 0x0000000c000c7308 */ /* 0x000e620000001000 */
[----:B------:R-:W-:Y:S01]  /*0280*/  FSEL R11, R11, 1, P0 ;  /* 0x3f8000000b0b7808 */ /* 0x000fe20000000000 */
[----:B----4-:R-:W-:-:S04]  /*0290*/  FADD R7, R14, -R7 ;  /* 0x800000070e077221 */ /* 0x010fc80000000000 */
[----:B------:R-:W-:-:S04]  /*02a0*/  @!P1 FMUL R11, R11, 16777216 ;  /* 0x4b8000000b0b9820 */ /* 0x000fc80000400000 */
[----:B-1----:R-:W-:-:S04]  /*02b0*/  FMUL R6, R12, R11 ;  /* 0x0000000b0c067220 */ /* 0x002fc80000400000 */
[----:B------:R-:W-:-:S04]  /*02c0*/  FMUL R6, R7, R6 ;  /* 0x0000000607067220 */ /* 0x000fc80000400000 */
[----:B-----5:R-:W-:-:S04]  /*02d0*/  FFMA R9, R10, R6, R9 ;  /* 0x000000060a097223 */ /* 0x020fc80000000009 */
[----:B---3--:R-:W-:Y:S01]  /*02e0*/  FADD R6, R2, R9 ;  /* 0x0000000902067221 */ /* 0x008fe20000000000 */
[----:B------:R-:W-:Y:S01]  /*02f0*/  FSETP.GEU.AND P0, PT, R9, -R2, PT ;  /* 0x800000020900720b */ /* 0x000fe20003f0e000 */
[----:B0-----:R-:W-:-:S03]  /*0300*/  IMAD.WIDE R2, R0, 0x4, R4 ;  /* 0x0000000400027825 */ /* 0x001fc600078e0204 */
[----:B------:R-:W-:-:S05]  /*0310*/  FSEL R5, R6, RZ, P0 ;  /* 0x000000ff06057208 */ /* 0x000fca0000000000 */
[----:B------:R-:W-:Y:S01]  /*0320*/  STG.E desc[UR4][R2.64], R5 ;  /* 0x0000000502007986 */ /* 0x000fe2000c101904 */
[----:B------:R-:W-:Y:S05]  /*0330*/  EXIT ;  /* 0x000000000000794d */ /* 0x000fea0003800000 */
.L_x_0:
[----:B------:R-:W-:-:S00]  /*0340*/  BRA `(.L_x_0) ;  /* 0xfffffffc00fc7947 */ /* 0x000fc0000383ffff */
[----:B------:R-:W-:-:S00]  /*0350*/  NOP ;  /* 0x0000000000007918 */ /* 0x000fc00000000000 */
        /* <DEDUP_REMOVED lines=10> */
.L_x_1:


//--------------------- .nv.global.init           --------------------------
	.section	.nv.global.init,"aw",@progbits
.nv.global.init:
	.type		_$_str,@object
	.size		_$_str,(_$_str_$_2 - _$_str)
_$_str:
        /*0000*/ 	.byte	0x5f, 0x5f, 0x43, 0x55, 0x44, 0x41, 0x5f, 0x46, 0x54, 0x5a, 0x00
	.type		_$_str_$_2,@object
	.size		_$_str_$_2,(.L_1 - _$_str_$_2)
_$_str_$_2:
        /*000b*/ 	.byte	0x5f, 0x5f, 0x43, 0x55, 0x44, 0x41, 0x5f, 0x50, 0x52, 0x45, 0x43, 0x5f, 0x53, 0x51, 0x52, 0x54
        /*001b*/ 	.byte	0x00
.L_1:


//--------------------- .nv.constant0.triton_poi_fused__native_batch_norm_legit_no_training_add_relu_6 --------------------------
	.section	.nv.constant0.triton_poi_fused__native_batch_norm_legit_no_training_add_relu_6,"a",@progbits
	.sectionflags	@""
	.align	4
.nv.constant0.triton_poi_fused__native_batch_norm_legit_no_training_add_relu_6:
	.zero		588
